//
// Generated by NVIDIA NVVM Compiler
//
// Compiler Build ID: CL-36424714
// Cuda compilation tools, release 13.0, V13.0.88
// Based on NVVM 20.0.0
//

.version 9.0
.target sm_100
.address_size 64

	// .globl	_Z13conv2d_kernelPfS_S_iiiiiii

.visible .entry _Z13conv2d_kernelPfS_S_iiiiiii(
	.param .u64 .ptr .align 1 _Z13conv2d_kernelPfS_S_iiiiiii_param_0,
	.param .u64 .ptr .align 1 _Z13conv2d_kernelPfS_S_iiiiiii_param_1,
	.param .u64 .ptr .align 1 _Z13conv2d_kernelPfS_S_iiiiiii_param_2,
	.param .u32 _Z13conv2d_kernelPfS_S_iiiiiii_param_3,
	.param .u32 _Z13conv2d_kernelPfS_S_iiiiiii_param_4,
	.param .u32 _Z13conv2d_kernelPfS_S_iiiiiii_param_5,
	.param .u32 _Z13conv2d_kernelPfS_S_iiiiiii_param_6,
	.param .u32 _Z13conv2d_kernelPfS_S_iiiiiii_param_7,
	.param .u32 _Z13conv2d_kernelPfS_S_iiiiiii_param_8,
	.param .u32 _Z13conv2d_kernelPfS_S_iiiiiii_param_9
)
{
	.reg .pred 	%p<58>;
	.reg .b32 	%r<68>;
	.reg .b32 	%f<99>;
	.reg .b64 	%rd<56>;

	ld.param.u64 	%rd8, [_Z13conv2d_kernelPfS_S_iiiiiii_param_0];
	ld.param.u64 	%rd9, [_Z13conv2d_kernelPfS_S_iiiiiii_param_1];
	ld.param.u32 	%r25, [_Z13conv2d_kernelPfS_S_iiiiiii_param_3];
	ld.param.u32 	%r26, [_Z13conv2d_kernelPfS_S_iiiiiii_param_4];
	ld.param.u32 	%r27, [_Z13conv2d_kernelPfS_S_iiiiiii_param_5];
	ld.param.u32 	%r28, [_Z13conv2d_kernelPfS_S_iiiiiii_param_7];
	ld.param.u32 	%r30, [_Z13conv2d_kernelPfS_S_iiiiiii_param_8];
	ld.param.u32 	%r29, [_Z13conv2d_kernelPfS_S_iiiiiii_param_9];
	cvta.to.global.u64 	%rd1, %rd8;
	cvta.to.global.u64 	%rd2, %rd9;
	mov.u32 	%r32, %ntid.x;
	mov.u32 	%r33, %ctaid.x;
	mov.u32 	%r34, %tid.x;
	mad.lo.s32 	%r1, %r32, %r33, %r34;
	mov.u32 	%r35, %ntid.y;
	mov.u32 	%r36, %ctaid.y;
	mov.u32 	%r37, %tid.y;
	mad.lo.s32 	%r38, %r35, %r36, %r37;
	setp.ge.s32 	%p1, %r1, %r29;
	setp.ge.s32 	%p2, %r38, %r30;
	or.pred  	%p3, %p1, %p2;
	@%p3 bra 	$L__BB0_45;
	setp.lt.s32 	%p4, %r28, 1;
	mov.f32 	%f77, 0f00000000;
	@%p4 bra 	$L__BB0_44;
	mul.lo.s32 	%r3, %r25, %r1;
	mul.lo.s32 	%r4, %r25, %r38;
	and.b32  	%r5, %r28, 7;
	and.b32  	%r6, %r28, 3;
	and.b32  	%r7, %r28, 2147483640;
	and.b32  	%r8, %r28, 1;
	mov.f32 	%f77, 0f00000000;
	mov.b32 	%r63, 0;
$L__BB0_3:
	setp.lt.u32 	%p5, %r28, 8;
	add.s32 	%r10, %r63, %r4;
	mul.lo.s32 	%r11, %r63, %r28;
	mul.lo.s32 	%r12, %r10, %r27;
	mov.b32 	%r66, 0;
	@%p5 bra 	$L__BB0_22;
	mov.b32 	%r64, 0;
	cvt.u64.u32 	%rd14, %r11;
	cvt.s64.s32 	%rd18, %r12;
$L__BB0_5:
	.pragma "nounroll";
	setp.ge.s32 	%p6, %r10, %r27;
	add.s32 	%r14, %r64, %r3;
	setp.ge.s32 	%p7, %r14, %r26;
	or.pred  	%p8, %p7, %p6;
	@%p8 bra 	$L__BB0_7;
	add.s32 	%r42, %r64, %r11;
	mul.wide.u32 	%rd10, %r42, 4;
	add.s64 	%rd11, %rd2, %rd10;
	ld.global.f32 	%f43, [%rd11];
	add.s32 	%r43, %r14, %r12;
	mul.wide.s32 	%rd12, %r43, 4;
	add.s64 	%rd13, %rd1, %rd12;
	ld.global.f32 	%f44, [%rd13];
	fma.rn.f32 	%f77, %f43, %f44, %f77;
$L__BB0_7:
	add.s32 	%r44, %r14, 1;
	setp.ge.s32 	%p10, %r44, %r26;
	or.pred  	%p11, %p10, %p6;
	cvt.u64.u32 	%rd15, %r64;
	add.s64 	%rd16, %rd15, %rd14;
	shl.b64 	%rd17, %rd16, 2;
	add.s64 	%rd3, %rd2, %rd17;
	cvt.s64.s32 	%rd19, %r14;
	add.s64 	%rd20, %rd19, %rd18;
	shl.b64 	%rd21, %rd20, 2;
	add.s64 	%rd4, %rd1, %rd21;
	@%p11 bra 	$L__BB0_9;
	ld.global.f32 	%f45, [%rd3+4];
	ld.global.f32 	%f46, [%rd4+4];
	fma.rn.f32 	%f77, %f45, %f46, %f77;
$L__BB0_9:
	add.s32 	%r45, %r14, 2;
	setp.ge.s32 	%p13, %r45, %r26;
	or.pred  	%p14, %p13, %p6;
	@%p14 bra 	$L__BB0_11;
	ld.global.f32 	%f47, [%rd3+8];
	ld.global.f32 	%f48, [%rd4+8];
	fma.rn.f32 	%f77, %f47, %f48, %f77;
$L__BB0_11:
	add.s32 	%r46, %r14, 3;
	setp.ge.s32 	%p16, %r46, %r26;
	or.pred  	%p17, %p16, %p6;
	@%p17 bra 	$L__BB0_13;
	ld.global.f32 	%f49, [%rd3+12];
	ld.global.f32 	%f50, [%rd4+12];
	fma.rn.f32 	%f77, %f49, %f50, %f77;
$L__BB0_13:
	add.s32 	%r47, %r14, 4;
	setp.ge.s32 	%p19, %r47, %r26;
	or.pred  	%p20, %p19, %p6;
	@%p20 bra 	$L__BB0_15;
	ld.global.f32 	%f51, [%rd3+16];
	ld.global.f32 	%f52, [%rd4+16];
	fma.rn.f32 	%f77, %f51, %f52, %f77;
$L__BB0_15:
	add.s32 	%r48, %r14, 5;
	setp.ge.s32 	%p22, %r48, %r26;
	or.pred  	%p23, %p22, %p6;
	@%p23 bra 	$L__BB0_17;
	ld.global.f32 	%f53, [%rd3+20];
	ld.global.f32 	%f54, [%rd4+20];
	fma.rn.f32 	%f77, %f53, %f54, %f77;
$L__BB0_17:
	add.s32 	%r49, %r14, 6;
	setp.ge.s32 	%p25, %r49, %r26;
	or.pred  	%p26, %p25, %p6;
	@%p26 bra 	$L__BB0_19;
	ld.global.f32 	%f55, [%rd3+24];
	ld.global.f32 	%f56, [%rd4+24];
	fma.rn.f32 	%f77, %f55, %f56, %f77;
$L__BB0_19:
	add.s32 	%r50, %r14, 7;
	setp.ge.s32 	%p28, %r50, %r26;
	or.pred  	%p29, %p28, %p6;
	@%p29 bra 	$L__BB0_21;
	ld.global.f32 	%f57, [%rd3+28];
	ld.global.f32 	%f58, [%rd4+28];
	fma.rn.f32 	%f77, %f57, %f58, %f77;
$L__BB0_21:
	add.s32 	%r64, %r64, 8;
	setp.ne.s32 	%p30, %r64, %r7;
	mov.u32 	%r66, %r7;
	@%p30 bra 	$L__BB0_5;
$L__BB0_22:
	setp.eq.s32 	%p31, %r5, 0;
	@%p31 bra 	$L__BB0_43;
	add.s32 	%r51, %r5, -1;
	setp.lt.u32 	%p32, %r51, 3;
	@%p32 bra 	$L__BB0_33;
	setp.ge.s32 	%p33, %r10, %r27;
	add.s32 	%r17, %r66, %r3;
	setp.ge.s32 	%p34, %r17, %r26;
	or.pred  	%p35, %p34, %p33;
	@%p35 bra 	$L__BB0_26;
	add.s32 	%r52, %r66, %r11;
	mul.wide.u32 	%rd22, %r52, 4;
	add.s64 	%rd23, %rd2, %rd22;
	ld.global.f32 	%f60, [%rd23];
	add.s32 	%r53, %r17, %r12;
	mul.wide.s32 	%rd24, %r53, 4;
	add.s64 	%rd25, %rd1, %rd24;
	ld.global.f32 	%f61, [%rd25];
	fma.rn.f32 	%f77, %f60, %f61, %f77;
$L__BB0_26:
	add.s32 	%r54, %r17, 1;
	setp.ge.s32 	%p37, %r54, %r26;
	or.pred  	%p38, %p37, %p33;
	cvt.u64.u32 	%rd26, %r11;
	cvt.u64.u32 	%rd27, %r66;
	add.s64 	%rd28, %rd27, %rd26;
	shl.b64 	%rd29, %rd28, 2;
	add.s64 	%rd5, %rd2, %rd29;
	cvt.s64.s32 	%rd30, %r12;
	cvt.s64.s32 	%rd31, %r17;
	add.s64 	%rd32, %rd31, %rd30;
	shl.b64 	%rd33, %rd32, 2;
	add.s64 	%rd6, %rd1, %rd33;
	@%p38 bra 	$L__BB0_28;
	ld.global.f32 	%f62, [%rd5+4];
	ld.global.f32 	%f63, [%rd6+4];
	fma.rn.f32 	%f77, %f62, %f63, %f77;
$L__BB0_28:
	add.s32 	%r55, %r17, 2;
	setp.ge.s32 	%p40, %r55, %r26;
	or.pred  	%p41, %p40, %p33;
	@%p41 bra 	$L__BB0_30;
	ld.global.f32 	%f64, [%rd5+8];
	ld.global.f32 	%f65, [%rd6+8];
	fma.rn.f32 	%f77, %f64, %f65, %f77;
$L__BB0_30:
	add.s32 	%r56, %r17, 3;
	setp.ge.s32 	%p43, %r56, %r26;
	or.pred  	%p44, %p43, %p33;
	@%p44 bra 	$L__BB0_32;
	ld.global.f32 	%f66, [%rd5+12];
	ld.global.f32 	%f67, [%rd6+12];
	fma.rn.f32 	%f77, %f66, %f67, %f77;
$L__BB0_32:
	add.s32 	%r66, %r66, 4;
$L__BB0_33:
	setp.eq.s32 	%p45, %r6, 0;
	@%p45 bra 	$L__BB0_43;
	setp.eq.s32 	%p46, %r6, 1;
	@%p46 bra 	$L__BB0_40;
	setp.ge.s32 	%p47, %r10, %r27;
	add.s32 	%r20, %r66, %r3;
	setp.ge.s32 	%p48, %r20, %r26;
	or.pred  	%p49, %p48, %p47;
	@%p49 bra 	$L__BB0_37;
	add.s32 	%r57, %r66, %r11;
	mul.wide.u32 	%rd34, %r57, 4;
	add.s64 	%rd35, %rd2, %rd34;
	ld.global.f32 	%f69, [%rd35];
	add.s32 	%r58, %r20, %r12;
	mul.wide.s32 	%rd36, %r58, 4;
	add.s64 	%rd37, %rd1, %rd36;
	ld.global.f32 	%f70, [%rd37];
	fma.rn.f32 	%f77, %f69, %f70, %f77;
$L__BB0_37:
	setp.ge.s32 	%p50, %r10, %r27;
	add.s32 	%r59, %r20, 1;
	setp.ge.s32 	%p51, %r59, %r26;
	or.pred  	%p52, %p51, %p50;
	@%p52 bra 	$L__BB0_39;
	cvt.u64.u32 	%rd38, %r11;
	cvt.u64.u32 	%rd39, %r66;
	add.s64 	%rd40, %rd39, %rd38;
	shl.b64 	%rd41, %rd40, 2;
	add.s64 	%rd42, %rd2, %rd41;
	ld.global.f32 	%f71, [%rd42+4];
	cvt.s64.s32 	%rd43, %r12;
	cvt.s64.s32 	%rd44, %r20;
	add.s64 	%rd45, %rd44, %rd43;
	shl.b64 	%rd46, %rd45, 2;
	add.s64 	%rd47, %rd1, %rd46;
	ld.global.f32 	%f72, [%rd47+4];
	fma.rn.f32 	%f77, %f71, %f72, %f77;
$L__BB0_39:
	add.s32 	%r66, %r66, 2;
$L__BB0_40:
	setp.eq.s32 	%p53, %r8, 0;
	@%p53 bra 	$L__BB0_43;
	setp.ge.s32 	%p54, %r10, %r27;
	add.s32 	%r23, %r66, %r3;
	setp.ge.s32 	%p55, %r23, %r26;
	or.pred  	%p56, %p55, %p54;
	@%p56 bra 	$L__BB0_43;
	add.s32 	%r60, %r66, %r11;
	mul.wide.u32 	%rd48, %r60, 4;
	add.s64 	%rd49, %rd2, %rd48;
	ld.global.f32 	%f73, [%rd49];
	add.s32 	%r61, %r23, %r12;
	mul.wide.s32 	%rd50, %r61, 4;
	add.s64 	%rd51, %rd1, %rd50;
	ld.global.f32 	%f74, [%rd51];
	fma.rn.f32 	%f77, %f73, %f74, %f77;
$L__BB0_43:
	add.s32 	%r63, %r63, 1;
	setp.ne.s32 	%p57, %r63, %r28;
	@%p57 bra 	$L__BB0_3;
$L__BB0_44:
	ld.param.u64 	%rd55, [_Z13conv2d_kernelPfS_S_iiiiiii_param_2];
	mad.lo.s32 	%r62, %r29, %r38, %r1;
	cvta.to.global.u64 	%rd52, %rd55;
	mul.wide.s32 	%rd53, %r62, 4;
	add.s64 	%rd54, %rd52, %rd53;
	st.global.f32 	[%rd54], %f77;
$L__BB0_45:
	ret;

}


// ===== COMPILED SASS (sm_100) =====

	.target	sm_100

	.elftype	@"ET_EXEC"


//--------------------- .note.nv.tkinfo           --------------------------
	.section	.note.nv.tkinfo,"",@"SHT_NOTE"
	.sectionflags	@"SHF_NOTE_NV_TKINFO"
	.tkinfo
        /*0018*/ 	.word	0x00000002
        /*0030*/ 	.string	""
        /*0030*/ 	.string	"ptxas"
        /*0030*/ 	.string	"Cuda compilation tools, release 13.0, V13.0.88"
        /*0030*/ 	.string	"Build cuda_13.0.r13.0/compiler.36424714_0"
        /*0030*/ 	.string	"-arch sm_100 -m 64 "



//--------------------- .note.nv.cuinfo           --------------------------
	.section	.note.nv.cuinfo,"",@"SHT_NOTE"
	.sectionflags	@"SHF_NOTE_NV_CUINFO"
        /*0018*/ 	.short	0x0002
        /*001a*/ 	.short	0x0064
        /*001c*/ 	.short	0x0082
	.zero		2


//--------------------- .nv.info                  --------------------------
	.section	.nv.info,"",@"SHT_CUDA_INFO"
	.align	4


	//----- nvinfo : EIATTR_REGCOUNT
	.align		4
        /*0000*/ 	.byte	0x04, 0x2f
        /*0002*/ 	.short	(.L_1 - .L_0)
	.align		4
.L_0:
        /*0004*/ 	.word	index@(_Z13conv2d_kernelPfS_S_iiiiiii)
        /*0008*/ 	.word	0x0000001b


	//----- nvinfo : EIATTR_FRAME_SIZE
	.align		4
.L_1:
        /*000c*/ 	.byte	0x04, 0x11
        /*000e*/ 	.short	(.L_3 - .L_2)
	.align		4
.L_2:
        /*0010*/ 	.word	index@(_Z13conv2d_kernelPfS_S_iiiiiii)
        /*0014*/ 	.word	0x00000000


	//----- nvinfo : EIATTR_MIN_STACK_SIZE
	.align		4
.L_3:
        /*0018*/ 	.byte	0x04, 0x12
        /*001a*/ 	.short	(.L_5 - .L_4)
	.align		4
.L_4:
        /*001c*/ 	.word	index@(_Z13conv2d_kernelPfS_S_iiiiiii)
        /*0020*/ 	.word	0x00000000
.L_5:


//--------------------- .nv.compat                --------------------------
	.section	.nv.compat,"",@"SHT_CUDA_COMPAT_INFO"
	.align	4
        /*0000*/ 	.byte	0x02, 0x09, 0x00, 0x00, 0x02, 0x02, 0x01, 0x00, 0x02, 0x05, 0x05, 0x00, 0x03, 0x07, 0x01, 0x01
        /*0010*/ 	.byte	0x02, 0x03, 0x00, 0x00, 0x02, 0x06, 0x01, 0x00, 0x04, 0x0b, 0x08, 0x00, 0x09, 0x00, 0x00, 0x00
        /*0020*/ 	.byte	0x00, 0x00, 0x00, 0x00


//--------------------- .nv.info._Z13conv2d_kernelPfS_S_iiiiiii --------------------------
	.section	.nv.info._Z13conv2d_kernelPfS_S_iiiiiii,"",@"SHT_CUDA_INFO"
	.sectionflags	@""
	.align	4


	//----- nvinfo : EIATTR_CUDA_API_VERSION
	.align		4
        /*0000*/ 	.byte	0x04, 0x37
        /*0002*/ 	.short	(.L_7 - .L_6)
.L_6:
        /*0004*/ 	.word	0x00000082


	//----- nvinfo : EIATTR_KPARAM_INFO
	.align		4
.L_7:
        /*0008*/ 	.byte	0x04, 0x17
        /*000a*/ 	.short	(.L_9 - .L_8)
.L_8:
        /*000c*/ 	.word	0x00000000
        /*0010*/ 	.short	0x0009
        /*0012*/ 	.short	0x0030
        /*0014*/ 	.byte	0x00, 0xf0, 0x11, 0x00


	//----- nvinfo : EIATTR_KPARAM_INFO
	.align		4
.L_9:
        /*0018*/ 	.byte	0x04, 0x17
        /*001a*/ 	.short	(.L_11 - .L_10)
.L_10:
        /*001c*/ 	.word	0x00000000
        /*0020*/ 	.short	0x0008
        /*0022*/ 	.short	0x002c
        /*0024*/ 	.byte	0x00, 0xf0, 0x11, 0x00


	//----- nvinfo : EIATTR_KPARAM_INFO
	.align		4
.L_11:
        /*0028*/ 	.byte	0x04, 0x17
        /*002a*/ 	.short	(.L_13 - .L_12)
.L_12:
        /*002c*/ 	.word	0x00000000
        /*0030*/ 	.short	0x0007
        /*0032*/ 	.short	0x0028
        /*0034*/ 	.byte	0x00, 0xf0, 0x11, 0x00


	//----- nvinfo : EIATTR_KPARAM_INFO
	.align		4
.L_13:
        /*0038*/ 	.byte	0x04, 0x17
        /*003a*/ 	.short	(.L_15 - .L_14)
.L_14:
        /*003c*/ 	.word	0x00000000
        /*0040*/ 	.short	0x0006
        /*0042*/ 	.short	0x0024
        /*0044*/ 	.byte	0x00, 0xf0, 0x11, 0x00


	//----- nvinfo : EIATTR_KPARAM_INFO
	.align		4
.L_15:
        /*0048*/ 	.byte	0x04, 0x17
        /*004a*/ 	.short	(.L_17 - .L_16)
.L_16:
        /*004c*/ 	.word	0x00000000
        /*0050*/ 	.short	0x0005
        /*0052*/ 	.short	0x0020
        /*0054*/ 	.byte	0x00, 0xf0, 0x11, 0x00


	//----- nvinfo : EIATTR_KPARAM_INFO
	.align		4
.L_17:
        /*0058*/ 	.byte	0x04, 0x17
        /*005a*/ 	.short	(.L_19 - .L_18)
.L_18:
        /*005c*/ 	.word	0x00000000
        /*0060*/ 	.short	0x0004
        /*0062*/ 	.short	0x001c
        /*0064*/ 	.byte	0x00, 0xf0, 0x11, 0x00


	//----- nvinfo : EIATTR_KPARAM_INFO
	.align		4
.L_19:
        /*0068*/ 	.byte	0x04, 0x17
        /*006a*/ 	.short	(.L_21 - .L_20)
.L_20:
        /*006c*/ 	.word	0x00000000
        /*0070*/ 	.short	0x0003
        /*0072*/ 	.short	0x0018
        /*0074*/ 	.byte	0x00, 0xf0, 0x11, 0x00


	//----- nvinfo : EIATTR_KPARAM_INFO
	.align		4
.L_21:
        /*0078*/ 	.byte	0x04, 0x17
        /*007a*/ 	.short	(.L_23 - .L_22)
.L_22:
        /*007c*/ 	.word	0x00000000
        /*0080*/ 	.short	0x0002
        /*0082*/ 	.short	0x0010
        /*0084*/ 	.byte	0x00, 0xf5, 0x21, 0x00


	//----- nvinfo : EIATTR_KPARAM_INFO
	.align		4
.L_23:
        /*0088*/ 	.byte	0x04, 0x17
        /*008a*/ 	.short	(.L_25 - .L_24)
.L_24:
        /*008c*/ 	.word	0x00000000
        /*0090*/ 	.short	0x0001
        /*0092*/ 	.short	0x0008
        /*0094*/ 	.byte	0x00, 0xf5, 0x21, 0x00


	//----- nvinfo : EIATTR_KPARAM_INFO
	.align		4
.L_25:
        /*0098*/ 	.byte	0x04, 0x17
        /*009a*/ 	.short	(.L_27 - .L_26)
.L_26:
        /*009c*/ 	.word	0x00000000
        /*00a0*/ 	.short	0x0000
        /*00a2*/ 	.short	0x0000
        /*00a4*/ 	.byte	0x00, 0xf5, 0x21, 0x00


	//----- nvinfo : EIATTR_SPARSE_MMA_MASK
	.align		4
.L_27:
        /*00a8*/ 	.byte	0x03, 0x50
        /*00aa*/ 	.short	0x0000


	//----- nvinfo : EIATTR_MAXREG_COUNT
	.align		4
        /*00ac*/ 	.byte	0x03, 0x1b
        /*00ae*/ 	.short	0x00ff


	//----- nvinfo : EIATTR_MERCURY_ISA_VERSION
	.align		4
        /*00b0*/ 	.byte	0x03, 0x5f
        /*00b2*/ 	.short	0x0101


	//----- nvinfo : EIATTR_VRC_CTA_INIT_COUNT
	.align		4
        /*00b4*/ 	.byte	0x02, 0x4a
	.zero		1
	.zero		1


	//----- nvinfo : EIATTR_EXIT_INSTR_OFFSETS
	.align		4
        /*00b8*/ 	.byte	0x04, 0x1c
        /*00ba*/ 	.short	(.L_29 - .L_28)


	//   ....[0]....
.L_28:
        /*00bc*/ 	.word	0x000000d0


	//   ....[1]....
        /*00c0*/ 	.word	0x00000cf0


	//----- nvinfo : EIATTR_CRS_STACK_SIZE
	.align		4
.L_29:
        /*00c4*/ 	.byte	0x04, 0x1e
        /*00c6*/ 	.short	(.L_31 - .L_30)
.L_30:
        /*00c8*/ 	.word	0x00000000


	//----- nvinfo : EIATTR_CBANK_PARAM_SIZE
	.align		4
.L_31:
        /*00cc*/ 	.byte	0x03, 0x19
        /*00ce*/ 	.short	0x0034


	//----- nvinfo : EIATTR_PARAM_CBANK
	.align		4
        /*00d0*/ 	.byte	0x04, 0x0a
        /*00d2*/ 	.short	(.L_33 - .L_32)
	.align		4
.L_32:
        /*00d4*/ 	.word	index@(.nv.constant0._Z13conv2d_kernelPfS_S_iiiiiii)
        /*00d8*/ 	.short	0x0380
        /*00da*/ 	.short	0x0034


	//----- nvinfo : EIATTR_SW_WAR
	.align		4
.L_33:
        /*00dc*/ 	.byte	0x04, 0x36
        /*00de*/ 	.short	(.L_35 - .L_34)
.L_34:
        /*00e0*/ 	.word	0x00000008
.L_35:


//--------------------- .nv.callgraph             --------------------------
	.section	.nv.callgraph,"",@"SHT_CUDA_CALLGRAPH"
	.align	4
	.sectionentsize	8
	.align		4
        /*0000*/ 	.word	0x00000000
	.align		4
        /*0004*/ 	.word	0xffffffff
	.align		4
        /*0008*/ 	.word	0x00000000
	.align		4
        /*000c*/ 	.word	0xfffffffe
	.align		4
        /*0010*/ 	.word	0x00000000
	.align		4
        /*0014*/ 	.word	0xfffffffd
	.align		4
        /*0018*/ 	.word	0x00000000
	.align		4
        /*001c*/ 	.word	0xfffffffc


//--------------------- .text._Z13conv2d_kernelPfS_S_iiiiiii --------------------------
	.section	.text._Z13conv2d_kernelPfS_S_iiiiiii,"ax",@progbits
	.align	128
        .global         _Z13conv2d_kernelPfS_S_iiiiiii
        .type           _Z13conv2d_kernelPfS_S_iiiiiii,@function
        .size           _Z13conv2d_kernelPfS_S_iiiiiii,(.L_x_9 - _Z13conv2d_kernelPfS_S_iiiiiii)
        .other          _Z13conv2d_kernelPfS_S_iiiiiii,@"STO_CUDA_ENTRY STV_DEFAULT"
_Z13conv2d_kernelPfS_S_iiiiiii:
.text._Z13conv2d_kernelPfS_S_iiiiiii:
[----:B------:R-:W-:Y:S01]  /*0000*/  LDC R1, c[0x0][0x37c] ;  /* 0x0000df00ff017b82 */ /* 0x000fe20000000800 */
[----:B------:R-:W0:Y:S01]  /*0010*/  S2R R5, SR_CTAID.Y ;  /* 0x0000000000057919 */ /* 0x000e220000002600 */
[----:B------:R-:W1:Y:S01]  /*0020*/  LDCU UR4, c[0x0][0x360] ;  /* 0x00006c00ff0477ac */ /* 0x000e620008000800 */
[----:B------:R-:W0:Y:S01]  /*0030*/  S2R R2, SR_TID.Y ;  /* 0x0000000000027919 */ /* 0x000e220000002200 */
[----:B------:R-:W0:Y:S01]  /*0040*/  LDCU UR5, c[0x0][0x364] ;  /* 0x00006c80ff0577ac */ /* 0x000e220008000800 */
[----:B------:R-:W1:Y:S01]  /*0050*/  S2R R7, SR_CTAID.X ;  /* 0x0000000000077919 */ /* 0x000e620000002500 */
[----:B------:R-:W2:Y:S01]  /*0060*/  LDCU UR6, c[0x0][0x3ac] ;  /* 0x00007580ff0677ac */ /* 0x000ea20008000800 */
[----:B------:R-:W1:Y:S01]  /*0070*/  S2R R0, SR_TID.X ;  /* 0x0000000000007919 */ /* 0x000e620000002100 */
[----:B------:R-:W3:Y:S01]  /*0080*/  LDCU UR7, c[0x0][0x3b0] ;  /* 0x00007600ff0777ac */ /* 0x000ee20008000800 */
[----:B0-----:R-:W-:-:S05]  /*0090*/  IMAD R5, R5, UR5, R2 ;  /* 0x0000000505057c24 */ /* 0x001fca000f8e0202 */
[----:B--2---:R-:W-:Y:S01]  /*00a0*/  ISETP.GE.AND P0, PT, R5, UR6, PT ;  /* 0x0000000605007c0c */ /* 0x004fe2000bf06270 */
[----:B-1----:R-:W-:-:S05]  /*00b0*/  IMAD R7, R7, UR4, R0 ;  /* 0x0000000407077c24 */ /* 0x002fca000f8e0200 */
[----:B---3--:R-:W-:-:S13]  /*00c0*/  ISETP.GE.OR P0, PT, R7, UR7, P0 ;  /* 0x0000000707007c0c */ /* 0x008fda0008706670 */
[----:B------:R-:W-:Y:S05]  /*00d0*/  @P0 EXIT ;  /* 0x000000000000094d */ /* 0x000fea0003800000 */
[----:B------:R-:W0:Y:S01]  /*00e0*/  LDCU UR5, c[0x0][0x3a8] ;  /* 0x00007500ff0577ac */ /* 0x000e220008000800 */
[----:B------:R-:W-:Y:S01]  /*00f0*/  IMAD.MOV.U32 R0, RZ, RZ, RZ ;  /* 0x000000ffff007224 */ /* 0x000fe200078e00ff */
[----:B------:R-:W1:Y:S01]  /*0100*/  LDCU.64 UR10, c[0x0][0x358] ;  /* 0x00006b00ff0a77ac */ /* 0x000e620008000a00 */
[----:B0-----:R-:W-:-:S09]  /*0110*/  UISETP.GE.AND UP0, UPT, UR5, 0x1, UPT ;  /* 0x000000010500788c */ /* 0x001fd2000bf06270 */
[----:B-1----:R-:W-:Y:S05]  /*0120*/  BRA.U !UP0, `(.L_x_0) ;  /* 0x0000000908dc7547 */ /* 0x002fea000b800000 */
[----:B------:R-:W-:Y:S01]  /*0130*/  IMAD.MOV.U32 R0, RZ, RZ, RZ ;  /* 0x000000ffff007224 */ /* 0x000fe200078e00ff */
[----:B------:R-:W-:Y:S02]  /*0140*/  ULOP3.LUT UR6, UR5, 0x7, URZ, 0xc0, !UPT ;  /* 0x0000000705067892 */ /* 0x000fe4000f8ec0ff */
[----:B------:R-:W-:Y:S02]  /*0150*/  ULOP3.LUT UR7, UR5, 0x3, URZ, 0xc0, !UPT ;  /* 0x0000000305077892 */ /* 0x000fe4000f8ec0ff */
[----:B------:R-:W-:Y:S01]  /*0160*/  ULOP3.LUT UR5, UR5, 0x7ffffff8, URZ, 0xc0, !UPT ;  /* 0x7ffffff805057892 */ /* 0x000fe2000f8ec0ff */
[----:B------:R-:W-:-:S11]  /*0170*/  UMOV UR4, URZ ;  /* 0x000000ff00047c82 */ /* 0x000fd60008000000 */
.L_x_7:
[----:B------:R-:W0:Y:S01]  /*0180*/  LDCU UR12, c[0x0][0x3a8] ;  /* 0x00007500ff0c77ac */ /* 0x000e220008000800 */
[----:B------:R-:W-:Y:S01]  /*0190*/  HFMA2 R3, -RZ, RZ, 0, 0 ;  /* 0x00000000ff037431 */ /* 0x000fe200000001ff */
[----:B------:R-:W1:Y:S01]  /*01a0*/  LDCU UR9, c[0x0][0x398] ;  /* 0x00007300ff0977ac */ /* 0x000e620008000800 */
[----:B------:R-:W2:Y:S01]  /*01b0*/  LDCU UR8, c[0x0][0x3a0] ;  /* 0x00007400ff0877ac */ /* 0x000ea20008000800 */
[----:B0-----:R-:W-:Y:S01]  /*01c0*/  UISETP.GE.U32.AND UP1, UPT, UR12, 0x8, UPT ;  /* 0x000000080c00788c */ /* 0x001fe2000bf26070 */
[----:B-1----:R-:W-:Y:S01]  /*01d0*/  IMAD.U32 R2, RZ, RZ, UR9 ;  /* 0x00000009ff027e24 */ /* 0x002fe2000f8e00ff */
[----:B------:R-:W-:-:S03]  /*01e0*/  UIMAD UR9, UR4, UR12, URZ ;  /* 0x0000000c040972a4 */ /* 0x000fc6000f8e02ff */
[----:B------:R-:W-:Y:S01]  /*01f0*/  IMAD R6, R5, R2, UR4 ;  /* 0x0000000405067e24 */ /* 0x000fe2000f8e0202 */
[----:B------:R-:W-:-:S03]  /*0200*/  UIADD3 UR4, UPT, UPT, UR4, 0x1, URZ ;  /* 0x0000000104047890 */ /* 0x000fc6000fffe0ff */
[----:B--2---:R-:W-:Y:S01]  /*0210*/  IMAD R4, R6, UR8, RZ ;  /* 0x0000000806047c24 */ /* 0x004fe2000f8e02ff */
[----:B------:R-:W-:Y:S01]  /*0220*/  UISETP.NE.AND UP0, UPT, UR4, UR12, UPT ;  /* 0x0000000c0400728c */ /* 0x000fe2000bf05270 */
[----:B------:R-:W-:Y:S10]  /*0230*/  BRA.U !UP1, `(.L_x_1) ;  /* 0x0000000509007547 */ /* 0x000ff4000b800000 */
[----:B------:R-:W-:Y:S01]  /*0240*/  ISETP.GE.AND P0, PT, R6, UR8, PT ;  /* 0x0000000806007c0c */ /* 0x000fe2000bf06270 */
[----:B------:R-:W-:Y:S01]  /*0250*/  IMAD.MOV.U32 R18, RZ, RZ, RZ ;  /* 0x000000ffff127224 */ /* 0x000fe200078e00ff */
[----:B------:R-:W-:-:S11]  /*0260*/  SHF.R.S32.HI R16, RZ, 0x1f, R4 ;  /* 0x0000001fff107819 */ /* 0x000fd60000011404 */
.L_x_2:
[----:B------:R-:W0:Y:S01]  /*0270*/  LDC.64 R2, c[0x0][0x398] ;  /* 0x0000e600ff027b82 */ /* 0x000e220000000a00 */
[----:B------:R-:W-:-:S05]  /*0280*/  IADD3 R19, P2, PT, R18, UR9, RZ ;  /* 0x0000000912137c10 */ /* 0x000fca000ff5e0ff */
[----:B------:R-:W-:Y:S02]  /*0290*/  IMAD.X R22, RZ, RZ, RZ, P2 ;  /* 0x000000ffff167224 */ /* 0x000fe400010e06ff */
[----:B------:R-:W1:Y:S08]  /*02a0*/  LDC.64 R12, c[0x0][0x388] ;  /* 0x0000e200ff0c7b82 */ /* 0x000e700000000a00 */
[----:B------:R-:W2:Y:S01]  /*02b0*/  LDC.64 R14, c[0x0][0x380] ;  /* 0x0000e000ff0e7b82 */ /* 0x000ea20000000a00 */
[----:B0-----:R-:W-:-:S07]  /*02c0*/  IMAD R17, R7, R2, R18 ;  /* 0x0000000207117224 */ /* 0x001fce00078e0212 */
[----:B------:R-:W0:Y:S01]  /*02d0*/  LDC.64 R8, c[0x0][0x388] ;  /* 0x0000e200ff087b82 */ /* 0x000e220000000a00 */
[C---:B------:R-:W-:Y:S01]  /*02e0*/  VIADD R20, R17.reuse, 0x1 ;  /* 0x0000000111147836 */ /* 0x040fe20000000000 */
[----:B------:R-:W-:-:S06]  /*02f0*/  ISETP.GE.OR P1, PT, R17, R3, P0 ;  /* 0x000000031100720c */ /* 0x000fcc0000726670 */
[----:B------:R-:W3:Y:S01]  /*0300*/  LDC.64 R10, c[0x0][0x380] ;  /* 0x0000e000ff0a7b82 */ /* 0x000ee20000000a00 */
[----:B------:R-:W-:Y:S02]  /*0310*/  ISETP.GE.OR P6, PT, R20, R3, P0 ;  /* 0x000000031400720c */ /* 0x000fe400007c6670 */
[----:B------:R-:W-:-:S04]  /*0320*/  IADD3 R20, P3, PT, R4, R17, RZ ;  /* 0x0000001104147210 */ /* 0x000fc80007f7e0ff */
[----:B------:R-:W-:Y:S01]  /*0330*/  @!P1 IADD3 R21, PT, PT, R18, UR9, RZ ;  /* 0x0000000912159c10 */ /* 0x000fe2000fffe0ff */
[----:B------:R-:W-:-:S04]  /*0340*/  @!P1 IMAD.IADD R23, R4, 0x1, R17 ;  /* 0x0000000104179824 */ /* 0x000fc800078e0211 */
[----:B-1----:R-:W-:Y:S01]  /*0350*/  @!P1 IMAD.WIDE.U32 R12, R21, 0x4, R12 ;  /* 0x00000004150c9825 */ /* 0x002fe200078e000c */
[----:B------:R-:W-:Y:S02]  /*0360*/  LEA.HI.X.SX32 R21, R17, R16, 0x1, P3 ;  /* 0x0000001011157211 */ /* 0x000fe400018f0eff */
[----:B0-----:R-:W-:Y:S01]  /*0370*/  LEA R8, P2, R19, R8, 0x2 ;  /* 0x0000000813087211 */ /* 0x001fe200078410ff */
[----:B--2---:R-:W-:Y:S02]  /*0380*/  @!P1 IMAD.WIDE R14, R23, 0x4, R14 ;  /* 0x00000004170e9825 */ /* 0x004fe400078e020e */
[----:B------:R0:W2:Y:S01]  /*0390*/  @!P1 LDG.E R13, desc[UR10][R12.64] ;  /* 0x0000000a0c0d9981 */ /* 0x0000a2000c1e1900 */
[----:B---3--:R-:W-:-:S03]  /*03a0*/  LEA R10, P3, R20, R10, 0x2 ;  /* 0x0000000a140a7211 */ /* 0x008fc600078610ff */
[----:B------:R-:W2:Y:S01]  /*03b0*/  @!P1 LDG.E R14, desc[UR10][R14.64] ;  /* 0x0000000a0e0e9981 */ /* 0x000ea2000c1e1900 */
[----:B------:R-:W-:Y:S02]  /*03c0*/  LEA.HI.X R9, R19, R9, R22, 0x2, P2 ;  /* 0x0000000913097211 */ /* 0x000fe400010f1416 */
[----:B------:R-:W-:-:S03]  /*03d0*/  LEA.HI.X R11, R20, R11, R21, 0x2, P3 ;  /* 0x0000000b140b7211 */ /* 0x000fc600018f1415 */
[----:B------:R-:W3:Y:S04]  /*03e0*/  @!P6 LDG.E R19, desc[UR10][R8.64+0x4] ;  /* 0x0000040a0813e981 */ /* 0x000ee8000c1e1900 */
[----:B------:R-:W3:Y:S01]  /*03f0*/  @!P6 LDG.E R20, desc[UR10][R10.64+0x4] ;  /* 0x0000040a0a14e981 */ /* 0x000ee2000c1e1900 */
[C---:B------:R-:W-:Y:S01]  /*0400*/  IADD3 R22, PT, PT, R17.reuse, 0x2, RZ ;  /* 0x0000000211167810 */ /* 0x040fe20007ffe0ff */
[----:B------:R-:W-:-:S03]  /*0410*/  VIADD R24, R17, 0x3 ;  /* 0x0000000311187836 */ /* 0x000fc60000000000 */
[-C--:B------:R-:W-:Y:S01]  /*0420*/  ISETP.GE.OR P5, PT, R22, R3.reuse, P0 ;  /* 0x000000031600720c */ /* 0x080fe200007a6670 */
[C---:B------:R-:W-:Y:S01]  /*0430*/  VIADD R22, R17.reuse, 0x4 ;  /* 0x0000000411167836 */ /* 0x040fe20000000000 */
[-C--:B------:R-:W-:Y:S02]  /*0440*/  ISETP.GE.OR P4, PT, R24, R3.reuse, P0 ;  /* 0x000000031800720c */ /* 0x080fe40000786670 */
[C---:B0-----:R-:W-:Y:S02]  /*0450*/  IADD3 R12, PT, PT, R17.reuse, 0x5, RZ ;  /* 0x00000005110c7810 */ /* 0x041fe40007ffe0ff */
[-C--:B------:R-:W-:Y:S01]  /*0460*/  ISETP.GE.OR P3, PT, R22, R3.reuse, P0 ;  /* 0x000000031600720c */ /* 0x080fe20000766670 */
[----:B------:R-:W-:Y:S01]  /*0470*/  VIADD R22, R17, 0x6 ;  /* 0x0000000611167836 */ /* 0x000fe20000000000 */
[----:B------:R-:W-:-:S05]  /*0480*/  ISETP.GE.OR P2, PT, R12, R3, P0 ;  /* 0x000000030c00720c */ /* 0x000fca0000746670 */
[----:B------:R-:W4:Y:S04]  /*0490*/  @!P5 LDG.E R12, desc[UR10][R10.64+0x8] ;  /* 0x0000080a0a0cd981 */ /* 0x000f28000c1e1900 */
[----:B------:R-:W5:Y:S01]  /*04a0*/  @!P4 LDG.E R15, desc[UR10][R8.64+0xc] ;  /* 0x00000c0a080fc981 */ /* 0x000f62000c1e1900 */
[----:B--2---:R-:W-:Y:S01]  /*04b0*/  @!P1 FFMA R0, R13, R14, R0 ;  /* 0x0000000e0d009223 */ /* 0x004fe20000000000 */
[----:B------:R-:W-:Y:S02]  /*04c0*/  ISETP.GE.OR P1, PT, R22, R3, P0 ;  /* 0x000000031600720c */ /* 0x000fe40000726670 */
[----:B------:R-:W4:Y:S01]  /*04d0*/  @!P5 LDG.E R13, desc[UR10][R8.64+0x8] ;  /* 0x0000080a080dd981 */ /* 0x000f22000c1e1900 */
[----:B------:R-:W-:-:S03]  /*04e0*/  VIADD R22, R17, 0x7 ;  /* 0x0000000711167836 */ /* 0x000fc60000000000 */
[----:B------:R-:W5:Y:S01]  /*04f0*/  @!P4 LDG.E R14, desc[UR10][R10.64+0xc] ;  /* 0x00000c0a0a0ec981 */ /* 0x000f62000c1e1900 */
[----:B---3--:R-:W-:Y:S01]  /*0500*/  @!P6 FFMA R0, R19, R20, R0 ;  /* 0x000000141300e223 */ /* 0x008fe20000000000 */
[----:B------:R-:W-:Y:S02]  /*0510*/  ISETP.GE.OR P6, PT, R22, R3, P0 ;  /* 0x000000031600720c */ /* 0x000fe400007c6670 */
[----:B------:R-:W2:Y:S04]  /*0520*/  @!P3 LDG.E R17, desc[UR10][R10.64+0x10] ;  /* 0x0000100a0a11b981 */ /* 0x000ea8000c1e1900 */
[----:B------:R-:W2:Y:S04]  /*0530*/  @!P3 LDG.E R3, desc[UR10][R8.64+0x10] ;  /* 0x0000100a0803b981 */ /* 0x000ea8000c1e1900 */
[----:B------:R-:W3:Y:S04]  /*0540*/  @!P2 LDG.E R19, desc[UR10][R8.64+0x14] ;  /* 0x0000140a0813a981 */ /* 0x000ee8000c1e1900 */
[----:B------:R-:W3:Y:S04]  /*0550*/  @!P2 LDG.E R20, desc[UR10][R10.64+0x14] ;  /* 0x0000140a0a14a981 */ /* 0x000ee8000c1e1900 */
[----:B------:R-:W3:Y:S04]  /*0560*/  @!P1 LDG.E R21, desc[UR10][R8.64+0x18] ;  /* 0x0000180a08159981 */ /* 0x000ee8000c1e1900 */
[----:B------:R-:W3:Y:S04]  /*0570*/  @!P1 LDG.E R22, desc[UR10][R10.64+0x18] ;  /* 0x0000180a0a169981 */ /* 0x000ee8000c1e1900 */
[----:B------:R-:W3:Y:S04]  /*0580*/  @!P6 LDG.E R23, desc[UR10][R8.64+0x1c] ;  /* 0x00001c0a0817e981 */ /* 0x000ee8000c1e1900 */
[----:B------:R-:W3:Y:S01]  /*0590*/  @!P6 LDG.E R24, desc[UR10][R10.64+0x1c] ;  /* 0x00001c0a0a18e981 */ /* 0x000ee2000c1e1900 */
[----:B------:R-:W-:Y:S01]  /*05a0*/  IADD3 R18, PT, PT, R18, 0x8, RZ ;  /* 0x0000000812127810 */ /* 0x000fe20007ffe0ff */
[----:B----4-:R-:W-:-:S04]  /*05b0*/  @!P5 FFMA R0, R13, R12, R0 ;  /* 0x0000000c0d00d223 */ /* 0x010fc80000000000 */
[----:B-----5:R-:W-:-:S04]  /*05c0*/  @!P4 FFMA R0, R15, R14, R0 ;  /* 0x0000000e0f00c223 */ /* 0x020fc80000000000 */
[----:B--2---:R-:W-:-:S04]  /*05d0*/  @!P3 FFMA R0, R3, R17, R0 ;  /* 0x000000110300b223 */ /* 0x004fc80000000000 */
[----:B---3--:R-:W-:Y:S01]  /*05e0*/  @!P2 FFMA R0, R19, R20, R0 ;  /* 0x000000141300a223 */ /* 0x008fe20000000000 */
[----:B------:R-:W-:-:S03]  /*05f0*/  ISETP.NE.AND P2, PT, R18, UR5, PT ;  /* 0x0000000512007c0c */ /* 0x000fc6000bf45270 */
[----:B------:R-:W-:-:S04]  /*0600*/  @!P1 FFMA R0, R21, R22, R0 ;  /* 0x0000001615009223 */ /* 0x000fc80000000000 */
[----:B------:R-:W-:-:S06]  /*0610*/  @!P6 FFMA R0, R23, R24, R0 ;  /* 0x000000181700e223 */ /* 0x000fcc0000000000 */
[----:B------:R-:W-:Y:S05]  /*0620*/  @P2 BRA `(.L_x_2) ;  /* 0xfffffffc00102947 */ /* 0x000fea000383ffff */
[----:B------:R-:W-:-:S07]  /*0630*/  IMAD.U32 R3, RZ, RZ, UR5 ;  /* 0x00000005ff037e24 */ /* 0x000fce000f8e00ff */
.L_x_1:
[----:B------:R-:W-:-:S09]  /*0640*/  UISETP.NE.AND UP1, UPT, UR6, URZ, UPT ;  /* 0x000000ff0600728c */ /* 0x000fd2000bf25270 */
[----:B------:R-:W-:Y:S05]  /*0650*/  BRA.U !UP1, `(.L_x_3) ;  /* 0x00000005098c7547 */ /* 0x000fea000b800000 */
[----:B------:R-:W-:Y:S02]  /*0660*/  UIADD3 UR8, UPT, UPT, UR6, -0x1, URZ ;  /* 0xffffffff06087890 */ /* 0x000fe4000fffe0ff */
[----:B------:R-:W-:Y:S02]  /*0670*/  UISETP.NE.AND UP2, UPT, UR7, URZ, UPT ;  /* 0x000000ff0700728c */ /* 0x000fe4000bf45270 */
[----:B------:R-:W-:-:S09]  /*0680*/  UISETP.GE.U32.AND UP1, UPT, UR8, 0x3, UPT ;  /* 0x000000030800788c */ /* 0x000fd2000bf26070 */
[----:B------:R-:W-:Y:S05]  /*0690*/  BRA.U !UP1, `(.L_x_4) ;  /* 0x0000000109a47547 */ /* 0x000fea000b800000 */
[----:B------:R-:W0:Y:S01]  /*06a0*/  LDCU UR8, c[0x0][0x3a0] ;  /* 0x00007400ff0877ac */ /* 0x000e220008000800 */
[----:B------:R-:W1:Y:S01]  /*06b0*/  LDC.64 R12, c[0x0][0x388] ;  /* 0x0000e200ff0c7b82 */ /* 0x000e620000000a00 */
[----:B------:R-:W-:Y:S01]  /*06c0*/  IMAD R17, R7, R2, R3 ;  /* 0x0000000207117224 */ /* 0x000fe200078e0203 */
[----:B------:R-:W-:Y:S01]  /*06d0*/  SHF.R.S32.HI R20, RZ, 0x1f, R4 ;  /* 0x0000001fff147819 */ /* 0x000fe20000011404 */
[----:B------:R-:W2:Y:S02]  /*06e0*/  LDCU UR12, c[0x0][0x39c] ;  /* 0x00007380ff0c77ac */ /* 0x000ea40008000800 */
[C---:B------:R-:W-:Y:S01]  /*06f0*/  VIADD R16, R17.reuse, 0x1 ;  /* 0x0000000111107836 */ /* 0x040fe20000000000 */
[----:B------:R-:W-:Y:S02]  /*0700*/  IADD3 R18, PT, PT, R17, 0x2, RZ ;  /* 0x0000000211127810 */ /* 0x000fe40007ffe0ff */
[----:B------:R-:W3:Y:S08]  /*0710*/  LDC.64 R14, c[0x0][0x380] ;  /* 0x0000e000ff0e7b82 */ /* 0x000ef00000000a00 */
[----:B------:R-:W4:Y:S01]  /*0720*/  LDC.64 R8, c[0x0][0x388] ;  /* 0x0000e200ff087b82 */ /* 0x000f220000000a00 */
[----:B0-----:R-:W-:-:S04]  /*0730*/  ISETP.GE.AND P0, PT, R6, UR8, PT ;  /* 0x0000000806007c0c */ /* 0x001fc8000bf06270 */
[----:B--2---:R-:W-:Y:S02]  /*0740*/  ISETP.GE.OR P1, PT, R17, UR12, P0 ;  /* 0x0000000c11007c0c */ /* 0x004fe40008726670 */
[----:B------:R-:W-:Y:S01]  /*0750*/  ISETP.GE.OR P3, PT, R16, UR12, P0 ;  /* 0x0000000c10007c0c */ /* 0x000fe20008766670 */
[----:B------:R-:W0:Y:S01]  /*0760*/  LDC.64 R10, c[0x0][0x380] ;  /* 0x0000e000ff0a7b82 */ /* 0x000e220000000a00 */
[----:B------:R-:W-:Y:S02]  /*0770*/  ISETP.GE.OR P2, PT, R18, UR12, P0 ;  /* 0x0000000c12007c0c */ /* 0x000fe40008746670 */
[----:B------:R-:W-:Y:S02]  /*0780*/  IADD3 R16, P4, PT, R3, UR9, RZ ;  /* 0x0000000903107c10 */ /* 0x000fe4000ff9e0ff */
[----:B------:R-:W-:-:S03]  /*0790*/  IADD3 R18, P5, PT, R4, R17, RZ ;  /* 0x0000001104127210 */ /* 0x000fc60007fbe0ff */
[----:B------:R-:W-:Y:S01]  /*07a0*/  IMAD.X R21, RZ, RZ, RZ, P4 ;  /* 0x000000ffff157224 */ /* 0x000fe200020e06ff */
[----:B------:R-:W-:Y:S01]  /*07b0*/  LEA.HI.X.SX32 R20, R17, R20, 0x1, P5 ;  /* 0x0000001411147211 */ /* 0x000fe200028f0eff */
[----:B------:R-:W-:-:S04]  /*07c0*/  @!P1 VIADD R19, R3, UR9 ;  /* 0x0000000903139c36 */ /* 0x000fc80008000000 */
[----:B-1----:R-:W-:Y:S01]  /*07d0*/  @!P1 IMAD.WIDE.U32 R12, R19, 0x4, R12 ;  /* 0x00000004130c9825 */ /* 0x002fe200078e000c */
[----:B------:R-:W-:Y:S02]  /*07e0*/  @!P1 IADD3 R19, PT, PT, R4, R17, RZ ;  /* 0x0000001104139210 */ /* 0x000fe40007ffe0ff */
[C---:B----4-:R-:W-:Y:S01]  /*07f0*/  LEA R8, P4, R16.reuse, R8, 0x2 ;  /* 0x0000000810087211 */ /* 0x050fe200078810ff */
[----:B------:R-:W-:Y:S02]  /*0800*/  VIADD R17, R17, 0x3 ;  /* 0x0000000311117836 */ /* 0x000fe40000000000 */
[----:B---3--:R-:W-:Y:S01]  /*0810*/  @!P1 IMAD.WIDE R14, R19, 0x4, R14 ;  /* 0x00000004130e9825 */ /* 0x008fe200078e020e */
[----:B------:R-:W-:Y:S01]  /*0820*/  LEA.HI.X R9, R16, R9, R21, 0x2, P4 ;  /* 0x0000000910097211 */ /* 0x000fe200020f1415 */
[----:B------:R-:W2:Y:S01]  /*0830*/  @!P1 LDG.E R13, desc[UR10][R12.64] ;  /* 0x0000000a0c0d9981 */ /* 0x000ea2000c1e1900 */
[----:B------:R-:W-:Y:S02]  /*0840*/  ISETP.GE.OR P0, PT, R17, UR12, P0 ;  /* 0x0000000c11007c0c */ /* 0x000fe40008706670 */
[C---:B0-----:R-:W-:Y:S01]  /*0850*/  LEA R10, P5, R18.reuse, R10, 0x2 ;  /* 0x0000000a120a7211 */ /* 0x041fe200078a10ff */
[----:B------:R-:W2:Y:S03]  /*0860*/  @!P1 LDG.E R14, desc[UR10][R14.64] ;  /* 0x0000000a0e0e9981 */ /* 0x000ea6000c1e1900 */
[----:B------:R-:W-:Y:S01]  /*0870*/  LEA.HI.X R11, R18, R11, R20, 0x2, P5 ;  /* 0x0000000b120b7211 */ /* 0x000fe200028f1414 */
[----:B------:R-:W3:Y:S04]  /*0880*/  @!P3 LDG.E R17, desc[UR10][R8.64+0x4] ;  /* 0x0000040a0811b981 */ /* 0x000ee8000c1e1900 */
[----:B------:R-:W3:Y:S04]  /*0890*/  @!P3 LDG.E R16, desc[UR10][R10.64+0x4] ;  /* 0x0000040a0a10b981 */ /* 0x000ee8000c1e1900 */
[----:B------:R-:W4:Y:S04]  /*08a0*/  @!P2 LDG.E R19, desc[UR10][R8.64+0x8] ;  /* 0x0000080a0813a981 */ /* 0x000f28000c1e1900 */
[----:B------:R-:W4:Y:S04]  /*08b0*/  @!P2 LDG.E R18, desc[UR10][R10.64+0x8] ;  /* 0x0000080a0a12a981 */ /* 0x000f28000c1e1900 */
[----:B------:R-:W5:Y:S04]  /*08c0*/  @!P0 LDG.E R20, desc[UR10][R10.64+0xc] ;  /* 0x00000c0a0a148981 */ /* 0x000f68000c1e1900 */
[----:B------:R-:W5:Y:S01]  /*08d0*/  @!P0 LDG.E R21, desc[UR10][R8.64+0xc] ;  /* 0x00000c0a08158981 */ /* 0x000f62000c1e1900 */
[----:B------:R-:W-:-:S02]  /*08e0*/  VIADD R3, R3, 0x4 ;  /* 0x0000000403037836 */ /* 0x000fc40000000000 */
[----:B--2---:R-:W-:-:S04]  /*08f0*/  @!P1 FFMA R0, R13, R14, R0 ;  /* 0x0000000e0d009223 */ /* 0x004fc80000000000 */
[----:B---3--:R-:W-:-:S04]  /*0900*/  @!P3 FFMA R0, R17, R16, R0 ;  /* 0x000000101100b223 */ /* 0x008fc80000000000 */
[----:B----4-:R-:W-:-:S04]  /*0910*/  @!P2 FFMA R0, R19, R18, R0 ;  /* 0x000000121300a223 */ /* 0x010fc80000000000 */
[----:B-----5:R-:W-:-:S07]  /*0920*/  @!P0 FFMA R0, R21, R20, R0 ;  /* 0x0000001415008223 */ /* 0x020fce0000000000 */
.L_x_4:
[----:B------:R-:W-:Y:S05]  /*0930*/  BRA.U !UP2, `(.L_x_3) ;  /* 0x000000010ad47547 */ /* 0x000fea000b800000 */
[----:B------:R-:W0:Y:S01]  /*0940*/  LDCU UR8, c[0x0][0x3a8] ;  /* 0x00007500ff0877ac */ /* 0x000e220008000800 */
[----:B------:R-:W-:Y:S02]  /*0950*/  UISETP.NE.AND UP1, UPT, UR7, 0x1, UPT ;  /* 0x000000010700788c */ /* 0x000fe4000bf25270 */
[----:B0-----:R-:W-:-:S07]  /*0960*/  ULOP3.LUT UP2, URZ, UR8, 0x1, URZ, 0xc0, !UPT ;  /* 0x0000000108ff7892 */ /* 0x001fce000f84c0ff */
[----:B------:R-:W-:Y:S05]  /*0970*/  BRA.U !UP1, `(.L_x_5) ;  /* 0x00000001097c7547 */ /* 0x000fea000b800000 */
[----:B------:R-:W0:Y:S01]  /*0980*/  LDCU UR8, c[0x0][0x3a0] ;  /* 0x00007400ff0877ac */ /* 0x000e220008000800 */
[----:B------:R-:W-:Y:S01]  /*0990*/  IMAD R19, R7, R2, R3 ;  /* 0x0000000207137224 */ /* 0x000fe200078e0203 */
[----:B------:R-:W1:Y:S01]  /*09a0*/  LDC.64 R14, c[0x0][0x380] ;  /* 0x0000e000ff0e7b82 */ /* 0x000e620000000a00 */
[----:B------:R-:W2:Y:S03]  /*09b0*/  LDCU UR12, c[0x0][0x39c] ;  /* 0x00007380ff0c77ac */ /* 0x000ea60008000800 */
[----:B------:R-:W-:-:S04]  /*09c0*/  IADD3 R10, PT, PT, R19, 0x1, RZ ;  /* 0x00000001130a7810 */ /* 0x000fc80007ffe0ff */
[----:B------:R-:W3:Y:S01]  /*09d0*/  LDC.64 R12, c[0x0][0x388] ;  /* 0x0000e200ff0c7b82 */ /* 0x000ee20000000a00 */
[----:B0-----:R-:W-:-:S07]  /*09e0*/  ISETP.GE.AND P0, PT, R6, UR8, PT ;  /* 0x0000000806007c0c */ /* 0x001fce000bf06270 */
[----:B------:R-:W0:Y:S01]  /*09f0*/  LDC.64 R8, c[0x0][0x380] ;  /* 0x0000e000ff087b82 */ /* 0x000e220000000a00 */
[----:B--2---:R-:W-:Y:S02]  /*0a00*/  ISETP.GE.OR P1, PT, R10, UR12, P0 ;  /* 0x0000000c0a007c0c */ /* 0x004fe40008726670 */
[----:B------:R-:W-:-:S05]  /*0a10*/  ISETP.GE.OR P0, PT, R19, UR12, P0 ;  /* 0x0000000c13007c0c */ /* 0x000fca0008706670 */
[----:B------:R-:W2:Y:S06]  /*0a20*/  LDC.64 R10, c[0x0][0x388] ;  /* 0x0000e200ff0a7b82 */ /* 0x000eac0000000a00 */
[----:B------:R-:W-:Y:S02]  /*0a30*/  @!P1 SHF.R.S32.HI R18, RZ, 0x1f, R4 ;  /* 0x0000001fff129819 */ /* 0x000fe40000011404 */
[C---:B------:R-:W-:Y:S01]  /*0a40*/  @!P1 IADD3 R16, P2, PT, R4.reuse, R19, RZ ;  /* 0x0000001304109210 */ /* 0x040fe20007f5e0ff */
[----:B------:R-:W-:Y:S01]  /*0a50*/  @!P0 IMAD.IADD R17, R4, 0x1, R19 ;  /* 0x0000000104118824 */ /* 0x000fe200078e0213 */
[----:B------:R-:W-:-:S02]  /*0a60*/  @!P1 IADD3 R20, P3, PT, R3, UR9, RZ ;  /* 0x0000000903149c10 */ /* 0x000fc4000ff7e0ff */
[----:B------:R-:W-:Y:S01]  /*0a70*/  @!P1 LEA.HI.X.SX32 R18, R19, R18, 0x1, P2 ;  /* 0x0000001213129211 */ /* 0x000fe200010f0eff */
[----:B------:R-:W-:Y:S01]  /*0a80*/  @!P0 VIADD R19, R3, UR9 ;  /* 0x0000000903138c36 */ /* 0x000fe20008000000 */
[C---:B0-----:R-:W-:Y:S01]  /*0a90*/  @!P1 LEA R8, P2, R16.reuse, R8, 0x2 ;  /* 0x0000000810089211 */ /* 0x041fe200078410ff */
[----:B-1----:R-:W-:Y:S01]  /*0aa0*/  @!P0 IMAD.WIDE R14, R17, 0x4, R14 ;  /* 0x00000004110e8825 */ /* 0x002fe200078e020e */
[----:B------:R-:W-:Y:S02]  /*0ab0*/  @!P1 IADD3.X R17, PT, PT, RZ, RZ, RZ, P3, !PT ;  /* 0x000000ffff119210 */ /* 0x000fe40001ffe4ff */
[----:B------:R-:W-:Y:S01]  /*0ac0*/  @!P1 LEA.HI.X R9, R16, R9, R18, 0x2, P2 ;  /* 0x0000000910099211 */ /* 0x000fe200010f1412 */
[----:B---3--:R-:W-:Y:S02]  /*0ad0*/  @!P0 IMAD.WIDE.U32 R12, R19, 0x4, R12 ;  /* 0x00000004130c8825 */ /* 0x008fe400078e000c */
[----:B------:R-:W3:Y:S01]  /*0ae0*/  @!P0 LDG.E R15, desc[UR10][R14.64] ;  /* 0x0000000a0e0f8981 */ /* 0x000ee2000c1e1900 */
[----:B--2---:R-:W-:-:S03]  /*0af0*/  @!P1 LEA R10, P3, R20, R10, 0x2 ;  /* 0x0000000a140a9211 */ /* 0x004fc600078610ff */
[----:B------:R-:W3:Y:S01]  /*0b00*/  @!P0 LDG.E R13, desc[UR10][R12.64] ;  /* 0x0000000a0c0d8981 */ /* 0x000ee2000c1e1900 */
[----:B------:R-:W-:-:S03]  /*0b10*/  @!P1 LEA.HI.X R11, R20, R11, R17, 0x2, P3 ;  /* 0x0000000b140b9211 */ /* 0x000fc600018f1411 */
[----:B------:R-:W2:Y:S04]  /*0b20*/  @!P1 LDG.E R8, desc[UR10][R8.64+0x4] ;  /* 0x0000040a08089981 */ /* 0x000ea8000c1e1900 */
[----:B------:R-:W2:Y:S01]  /*0b30*/  @!P1 LDG.E R11, desc[UR10][R10.64+0x4] ;  /* 0x0000040a0a0b9981 */ /* 0x000ea2000c1e1900 */
[----:B------:R-:W-:Y:S02]  /*0b40*/  VIADD R3, R3, 0x2 ;  /* 0x0000000203037836 */ /* 0x000fe40000000000 */
[----:B---3--:R-:W-:-:S04]  /*0b50*/  @!P0 FFMA R0, R13, R15, R0 ;  /* 0x0000000f0d008223 */ /* 0x008fc80000000000 */
[----:B--2---:R-:W-:-:S07]  /*0b60*/  @!P1 FFMA R0, R11, R8, R0 ;  /* 0x000000080b009223 */ /* 0x004fce0000000000 */
.L_x_5:
[----:B------:R-:W-:Y:S05]  /*0b70*/  BRA.U !UP2, `(.L_x_3) ;  /* 0x000000010a447547 */ /* 0x000fea000b800000 */
[----:B------:R-:W0:Y:S01]  /*0b80*/  LDCU UR8, c[0x0][0x3a0] ;  /* 0x00007400ff0877ac */ /* 0x000e220008000800 */
[----:B------:R-:W-:Y:S01]  /*0b90*/  IMAD R13, R7, R2, R3 ;  /* 0x00000002070d7224 */ /* 0x000fe200078e0203 */
[----:B------:R-:W-:Y:S01]  /*0ba0*/  BSSY.RECONVERGENT B0, `(.L_x_3) ;  /* 0x000000e000007945 */ /* 0x000fe20003800200 */
[----:B------:R-:W1:Y:S01]  /*0bb0*/  LDCU UR12, c[0x0][0x39c] ;  /* 0x00007380ff0c77ac */ /* 0x000e620008000800 */
[----:B0-----:R-:W-:-:S04]  /*0bc0*/  ISETP.GE.AND P0, PT, R6, UR8, PT ;  /* 0x0000000806007c0c */ /* 0x001fc8000bf06270 */
[----:B-1----:R-:W-:-:S13]  /*0bd0*/  ISETP.GE.OR P0, PT, R13, UR12, P0 ;  /* 0x0000000c0d007c0c */ /* 0x002fda0008706670 */
[----:B------:R-:W-:Y:S05]  /*0be0*/  @P0 BRA `(.L_x_6) ;  /* 0x0000000000240947 */ /* 0x000fea0003800000 */
[----:B------:R-:W0:Y:S01]  /*0bf0*/  LDC.64 R8, c[0x0][0x388] ;  /* 0x0000e200ff087b82 */ /* 0x000e220000000a00 */
[----:B------:R-:W-:Y:S01]  /*0c00*/  VIADD R3, R3, UR9 ;  /* 0x0000000903037c36 */ /* 0x000fe20008000000 */
[----:B------:R-:W-:-:S06]  /*0c10*/  IADD3 R13, PT, PT, R4, R13, RZ ;  /* 0x0000000d040d7210 */ /* 0x000fcc0007ffe0ff */
[----:B------:R-:W1:Y:S01]  /*0c20*/  LDC.64 R10, c[0x0][0x380] ;  /* 0x0000e000ff0a7b82 */ /* 0x000e620000000a00 */
[----:B0-----:R-:W-:-:S06]  /*0c30*/  IMAD.WIDE.U32 R2, R3, 0x4, R8 ;  /* 0x0000000403027825 */ /* 0x001fcc00078e0008 */
[----:B------:R-:W2:Y:S01]  /*0c40*/  LDG.E R3, desc[UR10][R2.64] ;  /* 0x0000000a02037981 */ /* 0x000ea2000c1e1900 */
[----:B-1----:R-:W-:-:S06]  /*0c50*/  IMAD.WIDE R8, R13, 0x4, R10 ;  /* 0x000000040d087825 */ /* 0x002fcc00078e020a */
[----:B------:R-:W2:Y:S02]  /*0c60*/  LDG.E R8, desc[UR10][R8.64] ;  /* 0x0000000a08087981 */ /* 0x000ea4000c1e1900 */
[----:B--2---:R-:W-:-:S07]  /*0c70*/  FFMA R0, R3, R8, R0 ;  /* 0x0000000803007223 */ /* 0x004fce0000000000 */
.L_x_6:
[----:B------:R-:W-:Y:S05]  /*0c80*/  BSYNC.RECONVERGENT B0 ;  /* 0x0000000000007941 */ /* 0x000fea0003800200 */
.L_x_3:
[----:B------:R-:W-:Y:S05]  /*0c90*/  BRA.U UP0, `(.L_x_7) ;  /* 0xfffffff500387547 */ /* 0x000fea000b83ffff */
.L_x_0:
[----:B------:R-:W0:Y:S01]  /*0ca0*/  LDC.64 R2, c[0x0][0x390] ;  /* 0x0000e400ff027b82 */ /* 0x000e220000000a00 */
[----:B------:R-:W1:Y:S02]  /*0cb0*/  LDCU UR8, c[0x0][0x3b0] ;  /* 0x00007600ff0877ac */ /* 0x000e640008000800 */
[----:B-1----:R-:W-:-:S04]  /*0cc0*/  IMAD R5, R5, UR8, R7 ;  /* 0x0000000805057c24 */ /* 0x002fc8000f8e0207 */
[----:B0-----:R-:W-:-:S05]  /*0cd0*/  IMAD.WIDE R2, R5, 0x4, R2 ;  /* 0x0000000405027825 */ /* 0x001fca00078e0202 */
[----:B------:R-:W-:Y:S01]  /*0ce0*/  STG.E desc[UR10][R2.64], R0 ;  /* 0x0000000002007986 */ /* 0x000fe2000c10190a */
[----:B------:R-:W-:Y:S05]  /*0cf0*/  EXIT ;  /* 0x000000000000794d */ /* 0x000fea0003800000 */
.L_x_8:
[----:B------:R-:W-:-:S00]  /*0d00*/  BRA `(.L_x_8) ;  /* 0xfffffffc00fc7947 */ /* 0x000fc0000383ffff */
[----:B------:R-:W-:-:S00]  /*0d10*/  NOP ;  /* 0x0000000000007918 */ /* 0x000fc00000000000 */
        /* <DEDUP_REMOVED lines=14> */
.L_x_9:


//--------------------- .nv.shared.reserved.0     --------------------------
	.section	.nv.shared.reserved.0,"aw",@nobits
	.weak		__nv_reservedSMEM_offset_0_alias
	.size		__nv_reservedSMEM_offset_0_alias, 0, 64
	.other		__nv_reservedSMEM_offset_0_alias,@"STO_CUDA_RESERVED_SHARED STV_DEFAULT"
__nv_reservedSMEM_offset_0_alias:
	.zero		0
	.zero		64


//--------------------- .nv.constant0._Z13conv2d_kernelPfS_S_iiiiiii --------------------------
	.section	.nv.constant0._Z13conv2d_kernelPfS_S_iiiiiii,"a",@progbits
	.sectionflags	@""
	.align	4
.nv.constant0._Z13conv2d_kernelPfS_S_iiiiiii:
	.zero		948


//--------------------- SYMBOLS --------------------------

	.type		.nv.reservedSmem.offset0,@object
	.size		.nv.reservedSmem.offset0,0x4
